//
// Generated by NVIDIA NVVM Compiler
//
// Compiler Build ID: CL-36424714
// Cuda compilation tools, release 13.0, V13.0.88
// Based on NVVM 20.0.0
//

.version 9.0
.target sm_100
.address_size 64

	// .globl	_Z5gpuMMPdS_S_y

.visible .entry _Z5gpuMMPdS_S_y(
	.param .u64 .ptr .align 1 _Z5gpuMMPdS_S_y_param_0,
	.param .u64 .ptr .align 1 _Z5gpuMMPdS_S_y_param_1,
	.param .u64 .ptr .align 1 _Z5gpuMMPdS_S_y_param_2,
	.param .u64 _Z5gpuMMPdS_S_y_param_3
)
{
	.reg .pred 	%p<10>;
	.reg .b32 	%r<6>;
	.reg .b64 	%rd<75>;
	.reg .b64 	%fd<68>;

	ld.param.u64 	%rd24, [_Z5gpuMMPdS_S_y_param_0];
	ld.param.u64 	%rd25, [_Z5gpuMMPdS_S_y_param_1];
	ld.param.u64 	%rd23, [_Z5gpuMMPdS_S_y_param_3];
	cvta.to.global.u64 	%rd1, %rd25;
	cvta.to.global.u64 	%rd2, %rd24;
	mov.u32 	%r1, %tid.y;
	cvt.u64.u32 	%rd3, %r1;
	mov.u32 	%r2, %ctaid.x;
	mov.u32 	%r3, %ntid.x;
	mov.u32 	%r4, %tid.x;
	mad.lo.s32 	%r5, %r2, %r3, %r4;
	cvt.u64.u32 	%rd4, %r5;
	setp.eq.s64 	%p1, %rd23, 0;
	mov.f64 	%fd67, 0d0000000000000000;
	@%p1 bra 	$L__BB0_12;
	mul.lo.s64 	%rd5, %rd23, %rd3;
	and.b64  	%rd6, %rd23, 7;
	setp.lt.u64 	%p2, %rd23, 8;
	mov.f64 	%fd67, 0d0000000000000000;
	mov.b64 	%rd73, 0;
	@%p2 bra 	$L__BB0_4;
	and.b64  	%rd73, %rd23, -8;
	shl.b64 	%rd27, %rd4, 3;
	add.s64 	%rd70, %rd1, %rd27;
	shl.b64 	%rd28, %rd5, 3;
	add.s64 	%rd29, %rd28, %rd2;
	add.s64 	%rd69, %rd29, 32;
	mov.f64 	%fd67, 0d0000000000000000;
	mov.u64 	%rd71, %rd73;
$L__BB0_3:
	.pragma "nounroll";
	ld.global.f64 	%fd17, [%rd69+-32];
	ld.global.f64 	%fd18, [%rd70];
	fma.rn.f64 	%fd19, %fd17, %fd18, %fd67;
	ld.global.f64 	%fd20, [%rd69+-24];
	shl.b64 	%rd30, %rd23, 3;
	add.s64 	%rd31, %rd70, %rd30;
	ld.global.f64 	%fd21, [%rd31];
	fma.rn.f64 	%fd22, %fd20, %fd21, %fd19;
	ld.global.f64 	%fd23, [%rd69+-16];
	add.s64 	%rd32, %rd31, %rd30;
	ld.global.f64 	%fd24, [%rd32];
	fma.rn.f64 	%fd25, %fd23, %fd24, %fd22;
	ld.global.f64 	%fd26, [%rd69+-8];
	add.s64 	%rd33, %rd32, %rd30;
	ld.global.f64 	%fd27, [%rd33];
	fma.rn.f64 	%fd28, %fd26, %fd27, %fd25;
	ld.global.f64 	%fd29, [%rd69];
	add.s64 	%rd34, %rd33, %rd30;
	ld.global.f64 	%fd30, [%rd34];
	fma.rn.f64 	%fd31, %fd29, %fd30, %fd28;
	ld.global.f64 	%fd32, [%rd69+8];
	add.s64 	%rd35, %rd34, %rd30;
	ld.global.f64 	%fd33, [%rd35];
	fma.rn.f64 	%fd34, %fd32, %fd33, %fd31;
	ld.global.f64 	%fd35, [%rd69+16];
	add.s64 	%rd36, %rd35, %rd30;
	ld.global.f64 	%fd36, [%rd36];
	fma.rn.f64 	%fd37, %fd35, %fd36, %fd34;
	ld.global.f64 	%fd38, [%rd69+24];
	add.s64 	%rd37, %rd36, %rd30;
	ld.global.f64 	%fd39, [%rd37];
	fma.rn.f64 	%fd67, %fd38, %fd39, %fd37;
	add.s64 	%rd71, %rd71, -8;
	shl.b64 	%rd38, %rd23, 6;
	add.s64 	%rd70, %rd70, %rd38;
	add.s64 	%rd69, %rd69, 64;
	setp.ne.s64 	%p3, %rd71, 0;
	@%p3 bra 	$L__BB0_3;
$L__BB0_4:
	setp.eq.s64 	%p4, %rd6, 0;
	@%p4 bra 	$L__BB0_12;
	and.b64  	%rd17, %rd23, 3;
	setp.lt.u64 	%p5, %rd6, 4;
	@%p5 bra 	$L__BB0_7;
	add.s64 	%rd39, %rd73, %rd5;
	shl.b64 	%rd40, %rd39, 3;
	add.s64 	%rd41, %rd2, %rd40;
	ld.global.f64 	%fd41, [%rd41];
	mad.lo.s64 	%rd42, %rd73, %rd23, %rd4;
	shl.b64 	%rd43, %rd42, 3;
	add.s64 	%rd44, %rd1, %rd43;
	ld.global.f64 	%fd42, [%rd44];
	fma.rn.f64 	%fd43, %fd41, %fd42, %fd67;
	ld.global.f64 	%fd44, [%rd41+8];
	shl.b64 	%rd45, %rd23, 3;
	add.s64 	%rd46, %rd44, %rd45;
	ld.global.f64 	%fd45, [%rd46];
	fma.rn.f64 	%fd46, %fd44, %fd45, %fd43;
	ld.global.f64 	%fd47, [%rd41+16];
	add.s64 	%rd47, %rd46, %rd45;
	ld.global.f64 	%fd48, [%rd47];
	fma.rn.f64 	%fd49, %fd47, %fd48, %fd46;
	ld.global.f64 	%fd50, [%rd41+24];
	add.s64 	%rd48, %rd47, %rd45;
	ld.global.f64 	%fd51, [%rd48];
	fma.rn.f64 	%fd67, %fd50, %fd51, %fd49;
	add.s64 	%rd73, %rd73, 4;
$L__BB0_7:
	setp.eq.s64 	%p6, %rd17, 0;
	@%p6 bra 	$L__BB0_12;
	setp.eq.s64 	%p7, %rd17, 1;
	@%p7 bra 	$L__BB0_10;
	add.s64 	%rd49, %rd73, %rd5;
	shl.b64 	%rd50, %rd49, 3;
	add.s64 	%rd51, %rd2, %rd50;
	ld.global.f64 	%fd53, [%rd51];
	mad.lo.s64 	%rd52, %rd73, %rd23, %rd4;
	shl.b64 	%rd53, %rd52, 3;
	add.s64 	%rd54, %rd1, %rd53;
	ld.global.f64 	%fd54, [%rd54];
	fma.rn.f64 	%fd55, %fd53, %fd54, %fd67;
	ld.global.f64 	%fd56, [%rd51+8];
	shl.b64 	%rd55, %rd23, 3;
	add.s64 	%rd56, %rd54, %rd55;
	ld.global.f64 	%fd57, [%rd56];
	fma.rn.f64 	%fd67, %fd56, %fd57, %fd55;
	add.s64 	%rd73, %rd73, 2;
$L__BB0_10:
	and.b64  	%rd57, %rd23, 1;
	setp.eq.b64 	%p8, %rd57, 1;
	not.pred 	%p9, %p8;
	@%p9 bra 	$L__BB0_12;
	add.s64 	%rd58, %rd73, %rd5;
	shl.b64 	%rd59, %rd58, 3;
	add.s64 	%rd60, %rd2, %rd59;
	ld.global.f64 	%fd58, [%rd60];
	mad.lo.s64 	%rd61, %rd73, %rd23, %rd4;
	shl.b64 	%rd62, %rd61, 3;
	add.s64 	%rd63, %rd1, %rd62;
	ld.global.f64 	%fd59, [%rd63];
	fma.rn.f64 	%fd67, %fd58, %fd59, %fd67;
$L__BB0_12:
	ld.param.u64 	%rd68, [_Z5gpuMMPdS_S_y_param_2];
	cvta.to.global.u64 	%rd64, %rd68;
	mad.lo.s64 	%rd65, %rd23, %rd3, %rd4;
	shl.b64 	%rd66, %rd65, 3;
	add.s64 	%rd67, %rd64, %rd66;
	st.global.f64 	[%rd67], %fd67;
	ret;

}
	// .globl	_Z8gpuMM_umPdS_S_y
.visible .entry _Z8gpuMM_umPdS_S_y(
	.param .u64 .ptr .align 1 _Z8gpuMM_umPdS_S_y_param_0,
	.param .u64 .ptr .align 1 _Z8gpuMM_umPdS_S_y_param_1,
	.param .u64 .ptr .align 1 _Z8gpuMM_umPdS_S_y_param_2,
	.param .u64 _Z8gpuMM_umPdS_S_y_param_3
)
{
	.reg .pred 	%p<10>;
	.reg .b32 	%r<9>;
	.reg .b64 	%rd<75>;
	.reg .b64 	%fd<68>;

	ld.param.u64 	%rd24, [_Z8gpuMM_umPdS_S_y_param_0];
	ld.param.u64 	%rd25, [_Z8gpuMM_umPdS_S_y_param_1];
	ld.param.u64 	%rd23, [_Z8gpuMM_umPdS_S_y_param_3];
	cvta.to.global.u64 	%rd1, %rd25;
	cvta.to.global.u64 	%rd2, %rd24;
	mov.u32 	%r1, %ctaid.y;
	mov.u32 	%r2, %ntid.y;
	mov.u32 	%r3, %tid.y;
	mad.lo.s32 	%r4, %r1, %r2, %r3;
	cvt.u64.u32 	%rd3, %r4;
	mov.u32 	%r5, %ctaid.x;
	mov.u32 	%r6, %ntid.x;
	mov.u32 	%r7, %tid.x;
	mad.lo.s32 	%r8, %r5, %r6, %r7;
	cvt.u64.u32 	%rd4, %r8;
	setp.eq.s64 	%p1, %rd23, 0;
	mov.f64 	%fd67, 0d0000000000000000;
	@%p1 bra 	$L__BB1_12;
	mul.lo.s64 	%rd5, %rd23, %rd3;
	and.b64  	%rd6, %rd23, 7;
	setp.lt.u64 	%p2, %rd23, 8;
	mov.f64 	%fd67, 0d0000000000000000;
	mov.b64 	%rd73, 0;
	@%p2 bra 	$L__BB1_4;
	and.b64  	%rd73, %rd23, -8;
	shl.b64 	%rd27, %rd4, 3;
	add.s64 	%rd70, %rd1, %rd27;
	shl.b64 	%rd28, %rd5, 3;
	add.s64 	%rd29, %rd28, %rd2;
	add.s64 	%rd69, %rd29, 32;
	mov.f64 	%fd67, 0d0000000000000000;
	mov.u64 	%rd71, %rd73;
$L__BB1_3:
	.pragma "nounroll";
	ld.global.f64 	%fd17, [%rd69+-32];
	ld.global.f64 	%fd18, [%rd70];
	fma.rn.f64 	%fd19, %fd17, %fd18, %fd67;
	ld.global.f64 	%fd20, [%rd69+-24];
	shl.b64 	%rd30, %rd23, 3;
	add.s64 	%rd31, %rd70, %rd30;
	ld.global.f64 	%fd21, [%rd31];
	fma.rn.f64 	%fd22, %fd20, %fd21, %fd19;
	ld.global.f64 	%fd23, [%rd69+-16];
	add.s64 	%rd32, %rd31, %rd30;
	ld.global.f64 	%fd24, [%rd32];
	fma.rn.f64 	%fd25, %fd23, %fd24, %fd22;
	ld.global.f64 	%fd26, [%rd69+-8];
	add.s64 	%rd33, %rd32, %rd30;
	ld.global.f64 	%fd27, [%rd33];
	fma.rn.f64 	%fd28, %fd26, %fd27, %fd25;
	ld.global.f64 	%fd29, [%rd69];
	add.s64 	%rd34, %rd33, %rd30;
	ld.global.f64 	%fd30, [%rd34];
	fma.rn.f64 	%fd31, %fd29, %fd30, %fd28;
	ld.global.f64 	%fd32, [%rd69+8];
	add.s64 	%rd35, %rd34, %rd30;
	ld.global.f64 	%fd33, [%rd35];
	fma.rn.f64 	%fd34, %fd32, %fd33, %fd31;
	ld.global.f64 	%fd35, [%rd69+16];
	add.s64 	%rd36, %rd35, %rd30;
	ld.global.f64 	%fd36, [%rd36];
	fma.rn.f64 	%fd37, %fd35, %fd36, %fd34;
	ld.global.f64 	%fd38, [%rd69+24];
	add.s64 	%rd37, %rd36, %rd30;
	ld.global.f64 	%fd39, [%rd37];
	fma.rn.f64 	%fd67, %fd38, %fd39, %fd37;
	add.s64 	%rd71, %rd71, -8;
	shl.b64 	%rd38, %rd23, 6;
	add.s64 	%rd70, %rd70, %rd38;
	add.s64 	%rd69, %rd69, 64;
	setp.ne.s64 	%p3, %rd71, 0;
	@%p3 bra 	$L__BB1_3;
$L__BB1_4:
	setp.eq.s64 	%p4, %rd6, 0;
	@%p4 bra 	$L__BB1_12;
	and.b64  	%rd17, %rd23, 3;
	setp.lt.u64 	%p5, %rd6, 4;
	@%p5 bra 	$L__BB1_7;
	add.s64 	%rd39, %rd73, %rd5;
	shl.b64 	%rd40, %rd39, 3;
	add.s64 	%rd41, %rd2, %rd40;
	ld.global.f64 	%fd41, [%rd41];
	mad.lo.s64 	%rd42, %rd73, %rd23, %rd4;
	shl.b64 	%rd43, %rd42, 3;
	add.s64 	%rd44, %rd1, %rd43;
	ld.global.f64 	%fd42, [%rd44];
	fma.rn.f64 	%fd43, %fd41, %fd42, %fd67;
	ld.global.f64 	%fd44, [%rd41+8];
	shl.b64 	%rd45, %rd23, 3;
	add.s64 	%rd46, %rd44, %rd45;
	ld.global.f64 	%fd45, [%rd46];
	fma.rn.f64 	%fd46, %fd44, %fd45, %fd43;
	ld.global.f64 	%fd47, [%rd41+16];
	add.s64 	%rd47, %rd46, %rd45;
	ld.global.f64 	%fd48, [%rd47];
	fma.rn.f64 	%fd49, %fd47, %fd48, %fd46;
	ld.global.f64 	%fd50, [%rd41+24];
	add.s64 	%rd48, %rd47, %rd45;
	ld.global.f64 	%fd51, [%rd48];
	fma.rn.f64 	%fd67, %fd50, %fd51, %fd49;
	add.s64 	%rd73, %rd73, 4;
$L__BB1_7:
	setp.eq.s64 	%p6, %rd17, 0;
	@%p6 bra 	$L__BB1_12;
	setp.eq.s64 	%p7, %rd17, 1;
	@%p7 bra 	$L__BB1_10;
	add.s64 	%rd49, %rd73, %rd5;
	shl.b64 	%rd50, %rd49, 3;
	add.s64 	%rd51, %rd2, %rd50;
	ld.global.f64 	%fd53, [%rd51];
	mad.lo.s64 	%rd52, %rd73, %rd23, %rd4;
	shl.b64 	%rd53, %rd52, 3;
	add.s64 	%rd54, %rd1, %rd53;
	ld.global.f64 	%fd54, [%rd54];
	fma.rn.f64 	%fd55, %fd53, %fd54, %fd67;
	ld.global.f64 	%fd56, [%rd51+8];
	shl.b64 	%rd55, %rd23, 3;
	add.s64 	%rd56, %rd54, %rd55;
	ld.global.f64 	%fd57, [%rd56];
	fma.rn.f64 	%fd67, %fd56, %fd57, %fd55;
	add.s64 	%rd73, %rd73, 2;
$L__BB1_10:
	and.b64  	%rd57, %rd23, 1;
	setp.eq.b64 	%p8, %rd57, 1;
	not.pred 	%p9, %p8;
	@%p9 bra 	$L__BB1_12;
	add.s64 	%rd58, %rd73, %rd5;
	shl.b64 	%rd59, %rd58, 3;
	add.s64 	%rd60, %rd2, %rd59;
	ld.global.f64 	%fd58, [%rd60];
	mad.lo.s64 	%rd61, %rd73, %rd23, %rd4;
	shl.b64 	%rd62, %rd61, 3;
	add.s64 	%rd63, %rd1, %rd62;
	ld.global.f64 	%fd59, [%rd63];
	fma.rn.f64 	%fd67, %fd58, %fd59, %fd67;
$L__BB1_12:
	ld.param.u64 	%rd68, [_Z8gpuMM_umPdS_S_y_param_2];
	cvta.to.global.u64 	%rd64, %rd68;
	mad.lo.s64 	%rd65, %rd23, %rd3, %rd4;
	shl.b64 	%rd66, %rd65, 3;
	add.s64 	%rd67, %rd64, %rd66;
	st.global.f64 	[%rd67], %fd67;
	ret;

}


// ===== COMPILED SASS (sm_100) =====

	.target	sm_100

	.elftype	@"ET_EXEC"


//--------------------- .note.nv.tkinfo           --------------------------
	.section	.note.nv.tkinfo,"",@"SHT_NOTE"
	.sectionflags	@"SHF_NOTE_NV_TKINFO"
	.tkinfo
        /*0018*/ 	.word	0x00000002
        /*0030*/ 	.string	""
        /*0030*/ 	.string	"ptxas"
        /*0030*/ 	.string	"Cuda compilation tools, release 13.0, V13.0.88"
        /*0030*/ 	.string	"Build cuda_13.0.r13.0/compiler.36424714_0"
        /*0030*/ 	.string	"-arch sm_100 -m 64 "



//--------------------- .note.nv.cuinfo           --------------------------
	.section	.note.nv.cuinfo,"",@"SHT_NOTE"
	.sectionflags	@"SHF_NOTE_NV_CUINFO"
        /*0018*/ 	.short	0x0002
        /*001a*/ 	.short	0x0064
        /*001c*/ 	.short	0x0082
	.zero		2


//--------------------- .nv.info                  --------------------------
	.section	.nv.info,"",@"SHT_CUDA_INFO"
	.align	4


	//----- nvinfo : EIATTR_REGCOUNT
	.align		4
        /*0000*/ 	.byte	0x04, 0x2f
        /*0002*/ 	.short	(.L_1 - .L_0)
	.align		4
.L_0:
        /*0004*/ 	.word	index@(_Z5gpuMMPdS_S_y)
        /*0008*/ 	.word	0x00000020


	//----- nvinfo : EIATTR_FRAME_SIZE
	.align		4
.L_1:
        /*000c*/ 	.byte	0x04, 0x11
        /*000e*/ 	.short	(.L_3 - .L_2)
	.align		4
.L_2:
        /*0010*/ 	.word	index@(_Z5gpuMMPdS_S_y)
        /*0014*/ 	.word	0x00000000


	//----- nvinfo : EIATTR_REGCOUNT
	.align		4
.L_3:
        /*0018*/ 	.byte	0x04, 0x2f
        /*001a*/ 	.short	(.L_5 - .L_4)
	.align		4
.L_4:
        /*001c*/ 	.word	index@(_Z8gpuMM_umPdS_S_y)
        /*0020*/ 	.word	0x00000020


	//----- nvinfo : EIATTR_FRAME_SIZE
	.align		4
.L_5:
        /*0024*/ 	.byte	0x04, 0x11
        /*0026*/ 	.short	(.L_7 - .L_6)
	.align		4
.L_6:
        /*0028*/ 	.word	index@(_Z8gpuMM_umPdS_S_y)
        /*002c*/ 	.word	0x00000000


	//----- nvinfo : EIATTR_MIN_STACK_SIZE
	.align		4
.L_7:
        /*0030*/ 	.byte	0x04, 0x12
        /*0032*/ 	.short	(.L_9 - .L_8)
	.align		4
.L_8:
        /*0034*/ 	.word	index@(_Z8gpuMM_umPdS_S_y)
        /*0038*/ 	.word	0x00000000


	//----- nvinfo : EIATTR_MIN_STACK_SIZE
	.align		4
.L_9:
        /*003c*/ 	.byte	0x04, 0x12
        /*003e*/ 	.short	(.L_11 - .L_10)
	.align		4
.L_10:
        /*0040*/ 	.word	index@(_Z5gpuMMPdS_S_y)
        /*0044*/ 	.word	0x00000000
.L_11:


//--------------------- .nv.compat                --------------------------
	.section	.nv.compat,"",@"SHT_CUDA_COMPAT_INFO"
	.align	4
        /*0000*/ 	.byte	0x02, 0x09, 0x00, 0x00, 0x02, 0x02, 0x01, 0x00, 0x02, 0x05, 0x05, 0x00, 0x03, 0x07, 0x01, 0x01
        /*0010*/ 	.byte	0x02, 0x03, 0x00, 0x00, 0x02, 0x06, 0x01, 0x00, 0x04, 0x0b, 0x08, 0x00, 0x01, 0x00, 0x00, 0x00
        /*0020*/ 	.byte	0x00, 0x00, 0x00, 0x00


//--------------------- .nv.info._Z8gpuMM_umPdS_S_y --------------------------
	.section	.nv.info._Z8gpuMM_umPdS_S_y,"",@"SHT_CUDA_INFO"
	.sectionflags	@""
	.align	4


	//----- nvinfo : EIATTR_CUDA_API_VERSION
	.align		4
        /*0000*/ 	.byte	0x04, 0x37
        /*0002*/ 	.short	(.L_13 - .L_12)
.L_12:
        /*0004*/ 	.word	0x00000082


	//----- nvinfo : EIATTR_KPARAM_INFO
	.align		4
.L_13:
        /*0008*/ 	.byte	0x04, 0x17
        /*000a*/ 	.short	(.L_15 - .L_14)
.L_14:
        /*000c*/ 	.word	0x00000000
        /*0010*/ 	.short	0x0003
        /*0012*/ 	.short	0x0018
        /*0014*/ 	.byte	0x00, 0xf0, 0x21, 0x00


	//----- nvinfo : EIATTR_KPARAM_INFO
	.align		4
.L_15:
        /*0018*/ 	.byte	0x04, 0x17
        /*001a*/ 	.short	(.L_17 - .L_16)
.L_16:
        /*001c*/ 	.word	0x00000000
        /*0020*/ 	.short	0x0002
        /*0022*/ 	.short	0x0010
        /*0024*/ 	.byte	0x00, 0xf5, 0x21, 0x00


	//----- nvinfo : EIATTR_KPARAM_INFO
	.align		4
.L_17:
        /*0028*/ 	.byte	0x04, 0x17
        /*002a*/ 	.short	(.L_19 - .L_18)
.L_18:
        /*002c*/ 	.word	0x00000000
        /*0030*/ 	.short	0x0001
        /*0032*/ 	.short	0x0008
        /*0034*/ 	.byte	0x00, 0xf5, 0x21, 0x00


	//----- nvinfo : EIATTR_KPARAM_INFO
	.align		4
.L_19:
        /*0038*/ 	.byte	0x04, 0x17
        /*003a*/ 	.short	(.L_21 - .L_20)
.L_20:
        /*003c*/ 	.word	0x00000000
        /*0040*/ 	.short	0x0000
        /*0042*/ 	.short	0x0000
        /*0044*/ 	.byte	0x00, 0xf5, 0x21, 0x00


	//----- nvinfo : EIATTR_SPARSE_MMA_MASK
	.align		4
.L_21:
        /*0048*/ 	.byte	0x03, 0x50
        /*004a*/ 	.short	0x0000


	//----- nvinfo : EIATTR_MAXREG_COUNT
	.align		4
        /*004c*/ 	.byte	0x03, 0x1b
        /*004e*/ 	.short	0x00ff


	//----- nvinfo : EIATTR_MERCURY_ISA_VERSION
	.align		4
        /*0050*/ 	.byte	0x03, 0x5f
        /*0052*/ 	.short	0x0101


	//----- nvinfo : EIATTR_VRC_CTA_INIT_COUNT
	.align		4
        /*0054*/ 	.byte	0x02, 0x4a
	.zero		1
	.zero		1


	//----- nvinfo : EIATTR_EXIT_INSTR_OFFSETS
	.align		4
        /*0058*/ 	.byte	0x04, 0x1c
        /*005a*/ 	.short	(.L_23 - .L_22)


	//   ....[0]....
.L_22:
        /*005c*/ 	.word	0x00000ba0


	//----- nvinfo : EIATTR_CBANK_PARAM_SIZE
	.align		4
.L_23:
        /*0060*/ 	.byte	0x03, 0x19
        /*0062*/ 	.short	0x0020


	//----- nvinfo : EIATTR_PARAM_CBANK
	.align		4
        /*0064*/ 	.byte	0x04, 0x0a
        /*0066*/ 	.short	(.L_25 - .L_24)
	.align		4
.L_24:
        /*0068*/ 	.word	index@(.nv.constant0._Z8gpuMM_umPdS_S_y)
        /*006c*/ 	.short	0x0380
        /*006e*/ 	.short	0x0020


	//----- nvinfo : EIATTR_SW_WAR
	.align		4
.L_25:
        /*0070*/ 	.byte	0x04, 0x36
        /*0072*/ 	.short	(.L_27 - .L_26)
.L_26:
        /*0074*/ 	.word	0x00000008
.L_27:


//--------------------- .nv.info._Z5gpuMMPdS_S_y  --------------------------
	.section	.nv.info._Z5gpuMMPdS_S_y,"",@"SHT_CUDA_INFO"
	.sectionflags	@""
	.align	4


	//----- nvinfo : EIATTR_CUDA_API_VERSION
	.align		4
        /*0000*/ 	.byte	0x04, 0x37
        /*0002*/ 	.short	(.L_29 - .L_28)
.L_28:
        /*0004*/ 	.word	0x00000082


	//----- nvinfo : EIATTR_KPARAM_INFO
	.align		4
.L_29:
        /*0008*/ 	.byte	0x04, 0x17
        /*000a*/ 	.short	(.L_31 - .L_30)
.L_30:
        /*000c*/ 	.word	0x00000000
        /*0010*/ 	.short	0x0003
        /*0012*/ 	.short	0x0018
        /*0014*/ 	.byte	0x00, 0xf0, 0x21, 0x00


	//----- nvinfo : EIATTR_KPARAM_INFO
	.align		4
.L_31:
        /*0018*/ 	.byte	0x04, 0x17
        /*001a*/ 	.short	(.L_33 - .L_32)
.L_32:
        /*001c*/ 	.word	0x00000000
        /*0020*/ 	.short	0x0002
        /*0022*/ 	.short	0x0010
        /*0024*/ 	.byte	0x00, 0xf5, 0x21, 0x00


	//----- nvinfo : EIATTR_KPARAM_INFO
	.align		4
.L_33:
        /*0028*/ 	.byte	0x04, 0x17
        /*002a*/ 	.short	(.L_35 - .L_34)
.L_34:
        /*002c*/ 	.word	0x00000000
        /*0030*/ 	.short	0x0001
        /*0032*/ 	.short	0x0008
        /*0034*/ 	.byte	0x00, 0xf5, 0x21, 0x00


	//----- nvinfo : EIATTR_KPARAM_INFO
	.align		4
.L_35:
        /*0038*/ 	.byte	0x04, 0x17
        /*003a*/ 	.short	(.L_37 - .L_36)
.L_36:
        /*003c*/ 	.word	0x00000000
        /*0040*/ 	.short	0x0000
        /*0042*/ 	.short	0x0000
        /*0044*/ 	.byte	0x00, 0xf5, 0x21, 0x00


	//----- nvinfo : EIATTR_SPARSE_MMA_MASK
	.align		4
.L_37:
        /*0048*/ 	.byte	0x03, 0x50
        /*004a*/ 	.short	0x0000


	//----- nvinfo : EIATTR_MAXREG_COUNT
	.align		4
        /*004c*/ 	.byte	0x03, 0x1b
        /*004e*/ 	.short	0x00ff


	//----- nvinfo : EIATTR_MERCURY_ISA_VERSION
	.align		4
        /*0050*/ 	.byte	0x03, 0x5f
        /*0052*/ 	.short	0x0101


	//----- nvinfo : EIATTR_VRC_CTA_INIT_COUNT
	.align		4
        /*0054*/ 	.byte	0x02, 0x4a
	.zero		1
	.zero		1


	//----- nvinfo : EIATTR_EXIT_INSTR_OFFSETS
	.align		4
        /*0058*/ 	.byte	0x04, 0x1c
        /*005a*/ 	.short	(.L_39 - .L_38)


	//   ....[0]....
.L_38:
        /*005c*/ 	.word	0x00000b70


	//----- nvinfo : EIATTR_CBANK_PARAM_SIZE
	.align		4
.L_39:
        /*0060*/ 	.byte	0x03, 0x19
        /*0062*/ 	.short	0x0020


	//----- nvinfo : EIATTR_PARAM_CBANK
	.align		4
        /*0064*/ 	.byte	0x04, 0x0a
        /*0066*/ 	.short	(.L_41 - .L_40)
	.align		4
.L_40:
        /*0068*/ 	.word	index@(.nv.constant0._Z5gpuMMPdS_S_y)
        /*006c*/ 	.short	0x0380
        /*006e*/ 	.short	0x0020


	//----- nvinfo : EIATTR_SW_WAR
	.align		4
.L_41:
        /*0070*/ 	.byte	0x04, 0x36
        /*0072*/ 	.short	(.L_43 - .L_42)
.L_42:
        /*0074*/ 	.word	0x00000008
.L_43:


//--------------------- .nv.callgraph             --------------------------
	.section	.nv.callgraph,"",@"SHT_CUDA_CALLGRAPH"
	.align	4
	.sectionentsize	8
	.align		4
        /*0000*/ 	.word	0x00000000
	.align		4
        /*0004*/ 	.word	0xffffffff
	.align		4
        /*0008*/ 	.word	0x00000000
	.align		4
        /*000c*/ 	.word	0xfffffffe
	.align		4
        /*0010*/ 	.word	0x00000000
	.align		4
        /*0014*/ 	.word	0xfffffffd
	.align		4
        /*0018*/ 	.word	0x00000000
	.align		4
        /*001c*/ 	.word	0xfffffffc


//--------------------- .text._Z8gpuMM_umPdS_S_y  --------------------------
	.section	.text._Z8gpuMM_umPdS_S_y,"ax",@progbits
	.align	128
        .global         _Z8gpuMM_umPdS_S_y
        .type           _Z8gpuMM_umPdS_S_y,@function
        .size           _Z8gpuMM_umPdS_S_y,(.L_x_12 - _Z8gpuMM_umPdS_S_y)
        .other          _Z8gpuMM_umPdS_S_y,@"STO_CUDA_ENTRY STV_DEFAULT"
_Z8gpuMM_umPdS_S_y:
.text._Z8gpuMM_umPdS_S_y:
[----:B------:R-:W-:Y:S08]  /*0000*/  LDC R1, c[0x0][0x37c] ;  /* 0x0000df00ff017b82 */ /* 0x000ff00000000800 */
[----:B------:R-:W0:Y:S01]  /*0010*/  LDC.64 R12, c[0x0][0x398] ;  /* 0x0000e600ff0c7b82 */ /* 0x000e220000000a00 */
[----:B------:R-:W1:Y:S01]  /*0020*/  S2R R3, SR_TID.Y ;  /* 0x0000000000037919 */ /* 0x000e620000002200 */
[----:B------:R-:W2:Y:S01]  /*0030*/  LDCU.64 UR4, c[0x0][0x358] ;  /* 0x00006b00ff0477ac */ /* 0x000ea20008000a00 */
[----:B------:R-:W-:Y:S01]  /*0040*/  CS2R R20, SRZ ;  /* 0x0000000000147805 */ /* 0x000fe2000001ff00 */
[----:B------:R-:W3:Y:S04]  /*0050*/  S2R R11, SR_TID.X ;  /* 0x00000000000b7919 */ /* 0x000ee80000002100 */
[----:B------:R-:W1:Y:S08]  /*0060*/  LDC R0, c[0x0][0x364] ;  /* 0x0000d900ff007b82 */ /* 0x000e700000000800 */
[----:B------:R-:W1:Y:S08]  /*0070*/  S2UR UR6, SR_CTAID.Y ;  /* 0x00000000000679c3 */ /* 0x000e700000002600 */
[----:B------:R-:W3:Y:S01]  /*0080*/  S2UR UR7, SR_CTAID.X ;  /* 0x00000000000779c3 */ /* 0x000ee20000002500 */
[----:B0-----:R-:W-:-:S04]  /*0090*/  ISETP.NE.U32.AND P0, PT, R12, RZ, PT ;  /* 0x000000ff0c00720c */ /* 0x001fc80003f05070 */
[----:B------:R-:W-:-:S03]  /*00a0*/  ISETP.NE.AND.EX P0, PT, R13, RZ, PT, P0 ;  /* 0x000000ff0d00720c */ /* 0x000fc60003f05300 */
[----:B------:R-:W3:Y:S01]  /*00b0*/  LDC R10, c[0x0][0x360] ;  /* 0x0000d800ff0a7b82 */ /* 0x000ee20000000800 */
[----:B-1----:R-:W-:Y:S02]  /*00c0*/  IMAD R0, R0, UR6, R3 ;  /* 0x0000000600007c24 */ /* 0x002fe4000f8e0203 */
[----:B---3--:R-:W-:-:S07]  /*00d0*/  IMAD R10, R10, UR7, R11 ;  /* 0x000000070a0a7c24 */ /* 0x008fce000f8e020b */
[----:B--2---:R-:W-:Y:S05]  /*00e0*/  @!P0 BRA `(.L_x_0) ;  /* 0x00000008008c8947 */ /* 0x004fea0003800000 */
[----:B------:R-:W-:Y:S01]  /*00f0*/  ISETP.GE.U32.AND P1, PT, R12, 0x8, PT ;  /* 0x000000080c00780c */ /* 0x000fe20003f26070 */
[----:B------:R-:W-:Y:S01]  /*0100*/  IMAD.WIDE.U32 R8, R0, R12, RZ ;  /* 0x0000000c00087225 */ /* 0x000fe200078e00ff */
[----:B------:R-:W-:Y:S02]  /*0110*/  LOP3.LUT R3, R12, 0x7, RZ, 0xc0, !PT ;  /* 0x000000070c037812 */ /* 0x000fe400078ec0ff */
[----:B------:R-:W-:Y:S02]  /*0120*/  CS2R R4, SRZ ;  /* 0x0000000000047805 */ /* 0x000fe4000001ff00 */
[----:B------:R-:W-:Y:S02]  /*0130*/  ISETP.GE.U32.AND.EX P1, PT, R13, RZ, PT, P1 ;  /* 0x000000ff0d00720c */ /* 0x000fe40003f26110 */
[----:B------:R-:W-:Y:S02]  /*0140*/  CS2R R20, SRZ ;  /* 0x0000000000147805 */ /* 0x000fe4000001ff00 */
[----:B------:R-:W-:Y:S01]  /*0150*/  ISETP.NE.U32.AND P0, PT, R3, RZ, PT ;  /* 0x000000ff0300720c */ /* 0x000fe20003f05070 */
[----:B------:R-:W-:-:S03]  /*0160*/  IMAD R6, R0, R13, R9 ;  /* 0x0000000d00067224 */ /* 0x000fc600078e0209 */
[----:B------:R-:W-:-:S05]  /*0170*/  ISETP.NE.AND.EX P0, PT, RZ, RZ, PT, P0 ;  /* 0x000000ffff00720c */ /* 0x000fca0003f05300 */
[----:B------:R-:W-:Y:S08]  /*0180*/  @!P1 BRA `(.L_x_1) ;  /* 0x0000000400009947 */ /* 0x000ff00003800000 */
[----:B------:R-:W0:Y:S01]  /*0190*/  LDCU.128 UR8, c[0x0][0x380] ;  /* 0x00007000ff0877ac */ /* 0x000e220008000c00 */
[----:B------:R-:W1:Y:S01]  /*01a0*/  LDC R5, c[0x0][0x39c] ;  /* 0x0000e700ff057b82 */ /* 0x000e620000000800 */
[C---:B------:R-:W-:Y:S01]  /*01b0*/  LOP3.LUT R4, R12.reuse, 0xfffffff8, RZ, 0xc0, !PT ;  /* 0xfffffff80c047812 */ /* 0x040fe200078ec0ff */
[C---:B------:R-:W-:Y:S01]  /*01c0*/  IMAD.SHL.U32 R26, R12.reuse, 0x8, RZ ;  /* 0x000000080c1a7824 */ /* 0x040fe200078e00ff */
[C-C-:B------:R-:W-:Y:S02]  /*01d0*/  SHF.L.U64.HI R25, R12.reuse, 0x3, R13.reuse ;  /* 0x000000030c197819 */ /* 0x140fe4000001020d */
[----:B------:R-:W-:Y:S02]  /*01e0*/  CS2R R20, SRZ ;  /* 0x0000000000147805 */ /* 0x000fe4000001ff00 */
[----:B------:R-:W-:Y:S01]  /*01f0*/  SHF.L.U64.HI R27, R12, 0x6, R13 ;  /* 0x000000060c1b7819 */ /* 0x000fe2000001020d */
[----:B------:R-:W-:Y:S01]  /*0200*/  IMAD.MOV.U32 R28, RZ, RZ, R4 ;  /* 0x000000ffff1c7224 */ /* 0x000fe200078e0004 */
[----:B0-----:R-:W-:-:S02]  /*0210*/  LEA R7, P1, R10, UR10, 0x3 ;  /* 0x0000000a0a077c11 */ /* 0x001fc4000f8218ff */
[----:B------:R-:W-:Y:S02]  /*0220*/  LEA R14, P2, R8, UR8, 0x3 ;  /* 0x00000008080e7c11 */ /* 0x000fe4000f8418ff */
[----:B------:R-:W-:Y:S02]  /*0230*/  LEA.HI.X R24, R10, UR11, RZ, 0x3, P1 ;  /* 0x0000000b0a187c11 */ /* 0x000fe400088f1cff */
[----:B------:R-:W-:Y:S01]  /*0240*/  LEA.HI.X R15, R8, UR9, R6, 0x3, P2 ;  /* 0x00000009080f7c11 */ /* 0x000fe200090f1c06 */
[----:B-1----:R-:W-:Y:S01]  /*0250*/  IMAD.MOV.U32 R2, RZ, RZ, R5 ;  /* 0x000000ffff027224 */ /* 0x002fe200078e0005 */
[----:B------:R-:W-:-:S05]  /*0260*/  IADD3 R14, P1, PT, R14, 0x20, RZ ;  /* 0x000000200e0e7810 */ /* 0x000fca0007f3e0ff */
[----:B------:R-:W-:-:S08]  /*0270*/  IMAD.X R15, RZ, RZ, R15, P1 ;  /* 0x000000ffff0f7224 */ /* 0x000fd000008e060f */
.L_x_2:
[----:B------:R-:W-:Y:S01]  /*0280*/  IMAD.MOV.U32 R22, RZ, RZ, R7 ;  /* 0x000000ffff167224 */ /* 0x000fe200078e0007 */
[----:B------:R-:W2:Y:S01]  /*0290*/  LDG.E.64 R16, desc[UR4][R14.64+-0x20] ;  /* 0xffffe0040e107981 */ /* 0x000ea2000c1e1b00 */
[----:B------:R-:W-:-:S03]  /*02a0*/  IMAD.MOV.U32 R23, RZ, RZ, R24 ;  /* 0x000000ffff177224 */ /* 0x000fc600078e0018 */
[----:B------:R-:W3:Y:S04]  /*02b0*/  LDG.E.64 R18, desc[UR4][R14.64+-0x18] ;  /* 0xffffe8040e127981 */ /* 0x000ee8000c1e1b00 */
[----:B------:R-:W2:Y:S02]  /*02c0*/  LDG.E.64 R22, desc[UR4][R22.64] ;  /* 0x0000000416167981 */ /* 0x000ea4000c1e1b00 */
[----:B--2---:R-:W-:Y:S01]  /*02d0*/  DFMA R22, R16, R22, R20 ;  /* 0x000000161016722b */ /* 0x004fe20000000014 */
[----:B------:R-:W-:-:S05]  /*02e0*/  IADD3 R16, P1, PT, R7, R26, RZ ;  /* 0x0000001a07107210 */ /* 0x000fca0007f3e0ff */
[----:B------:R-:W-:-:S05]  /*02f0*/  IMAD.X R17, R24, 0x1, R25, P1 ;  /* 0x0000000118117824 */ /* 0x000fca00008e0619 */
[----:B------:R-:W3:Y:S02]  /*0300*/  LDG.E.64 R20, desc[UR4][R16.64] ;  /* 0x0000000410147981 */ /* 0x000ee4000c1e1b00 */
[----:B---3--:R-:W-:Y:S01]  /*0310*/  DFMA R20, R18, R20, R22 ;  /* 0x000000141214722b */ /* 0x008fe20000000016 */
[----:B------:R-:W-:-:S05]  /*0320*/  IADD3 R18, P1, PT, R16, R26, RZ ;  /* 0x0000001a10127210 */ /* 0x000fca0007f3e0ff */
[----:B------:R-:W-:Y:S02]  /*0330*/  IMAD.X R19, R17, 0x1, R25, P1 ;  /* 0x0000000111137824 */ /* 0x000fe400008e0619 */
[----:B------:R-:W2:Y:S04]  /*0340*/  LDG.E.64 R16, desc[UR4][R14.64+-0x10] ;  /* 0xfffff0040e107981 */ /* 0x000ea8000c1e1b00 */
[----:B------:R0:W2:Y:S02]  /*0350*/  LDG.E.64 R22, desc[UR4][R18.64] ;  /* 0x0000000412167981 */ /* 0x0000a4000c1e1b00 */
[----:B0-----:R-:W-:-:S05]  /*0360*/  IADD3 R18, P1, PT, R18, R26, RZ ;  /* 0x0000001a12127210 */ /* 0x001fca0007f3e0ff */
[----:B------:R-:W-:Y:S01]  /*0370*/  IMAD.X R19, R19, 0x1, R25, P1 ;  /* 0x0000000113137824 */ /* 0x000fe200008e0619 */
[----:B--2---:R-:W-:-:S04]  /*0380*/  DFMA R22, R16, R22, R20 ;  /* 0x000000161016722b */ /* 0x004fc80000000014 */
[----:B------:R-:W2:Y:S04]  /*0390*/  LDG.E.64 R20, desc[UR4][R18.64] ;  /* 0x0000000412147981 */ /* 0x000ea8000c1e1b00 */
[----:B------:R-:W2:Y:S02]  /*03a0*/  LDG.E.64 R16, desc[UR4][R14.64+-0x8] ;  /* 0xfffff8040e107981 */ /* 0x000ea4000c1e1b00 */
[----:B--2---:R-:W-:Y:S01]  /*03b0*/  DFMA R20, R16, R20, R22 ;  /* 0x000000141014722b */ /* 0x004fe20000000016 */
[----:B------:R-:W-:-:S05]  /*03c0*/  IADD3 R16, P1, PT, R18, R26, RZ ;  /* 0x0000001a12107210 */ /* 0x000fca0007f3e0ff */
[--C-:B------:R-:W-:Y:S02]  /*03d0*/  IMAD.X R17, R19, 0x1, R25.reuse, P1 ;  /* 0x0000000113117824 */ /* 0x100fe400008e0619 */
[----:B------:R-:W2:Y:S04]  /*03e0*/  LDG.E.64 R18, desc[UR4][R14.64] ;  /* 0x000000040e127981 */ /* 0x000ea8000c1e1b00 */
[----:B------:R-:W2:Y:S02]  /*03f0*/  LDG.E.64 R22, desc[UR4][R16.64] ;  /* 0x0000000410167981 */ /* 0x000ea4000c1e1b00 */
[----:B--2---:R-:W-:Y:S01]  /*0400*/  DFMA R22, R18, R22, R20 ;  /* 0x000000161216722b */ /* 0x004fe20000000014 */
[----:B------:R-:W-:Y:S01]  /*0410*/  IADD3 R20, P1, PT, R16, R26, RZ ;  /* 0x0000001a10147210 */ /* 0x000fe20007f3e0ff */
[----:B------:R-:W2:Y:S04]  /*0420*/  LDG.E.64 R18, desc[UR4][R14.64+0x8] ;  /* 0x000008040e127981 */ /* 0x000ea8000c1e1b00 */
[----:B------:R-:W-:-:S05]  /*0430*/  IMAD.X R21, R17, 0x1, R25, P1 ;  /* 0x0000000111157824 */ /* 0x000fca00008e0619 */
        /* <DEDUP_REMOVED lines=8> */
[----:B------:R0:W2:Y:S04]  /*04c0*/  LDG.E.64 R20, desc[UR4][R14.64+0x18] ;  /* 0x000018040e147981 */ /* 0x0000a8000c1e1b00 */
[----:B------:R-:W-:-:S06]  /*04d0*/  IMAD.X R23, R19, 0x1, R25, P1 ;  /* 0x0000000113177824 */ /* 0x000fcc00008e0619 */
[----:B------:R-:W2:Y:S01]  /*04e0*/  LDG.E.64 R22, desc[UR4][R22.64] ;  /* 0x0000000416167981 */ /* 0x000ea2000c1e1b00 */
[----:B------:R-:W-:-:S04]  /*04f0*/  IADD3 R28, P1, PT, R28, -0x8, RZ ;  /* 0xfffffff81c1c7810 */ /* 0x000fc80007f3e0ff */
[----:B------:R-:W-:Y:S02]  /*0500*/  IADD3.X R2, PT, PT, R2, -0x1, RZ, P1, !PT ;  /* 0xffffffff02027810 */ /* 0x000fe40000ffe4ff */
[----:B------:R-:W-:-:S04]  /*0510*/  ISETP.NE.U32.AND P1, PT, R28, RZ, PT ;  /* 0x000000ff1c00720c */ /* 0x000fc80003f25070 */
[----:B------:R-:W-:Y:S02]  /*0520*/  ISETP.NE.AND.EX P1, PT, R2, RZ, PT, P1 ;  /* 0x000000ff0200720c */ /* 0x000fe40003f25310 */
[----:B------:R-:W-:Y:S02]  /*0530*/  LEA R7, P2, R12, R7, 0x6 ;  /* 0x000000070c077211 */ /* 0x000fe400078430ff */
[----:B0-----:R-:W-:-:S03]  /*0540*/  IADD3 R14, P3, PT, R14, 0x40, RZ ;  /* 0x000000400e0e7810 */ /* 0x001fc60007f7e0ff */
[----:B------:R-:W-:Y:S02]  /*0550*/  IMAD.X R24, R24, 0x1, R27, P2 ;  /* 0x0000000118187824 */ /* 0x000fe400010e061b */
[----:B------:R-:W-:Y:S01]  /*0560*/  IMAD.X R15, RZ, RZ, R15, P3 ;  /* 0x000000ffff0f7224 */ /* 0x000fe200018e060f */
[----:B--2---:R-:W-:-:S03]  /*0570*/  DFMA R20, R20, R22, R16 ;  /* 0x000000161414722b */ /* 0x004fc60000000010 */
[----:B------:R-:W-:Y:S08]  /*0580*/  @P1 BRA `(.L_x_2) ;  /* 0xfffffffc003c1947 */ /* 0x000ff0000383ffff */
.L_x_1:
[----:B------:R-:W-:Y:S05]  /*0590*/  @!P0 BRA `(.L_x_0) ;  /* 0x0000000400608947 */ /* 0x000fea0003800000 */
[----:B------:R-:W-:Y:S02]  /*05a0*/  ISETP.GE.U32.AND P1, PT, R3, 0x4, PT ;  /* 0x000000040300780c */ /* 0x000fe40003f26070 */
[----:B------:R-:W-:Y:S02]  /*05b0*/  LOP3.LUT R7, R12, 0x3, RZ, 0xc0, !PT ;  /* 0x000000030c077812 */ /* 0x000fe400078ec0ff */
[----:B------:R-:W-:Y:S02]  /*05c0*/  ISETP.GE.U32.AND.EX P1, PT, RZ, RZ, PT, P1 ;  /* 0x000000ffff00720c */ /* 0x000fe40003f26110 */
[----:B------:R-:W-:-:S04]  /*05d0*/  ISETP.NE.U32.AND P0, PT, R7, RZ, PT ;  /* 0x000000ff0700720c */ /* 0x000fc80003f05070 */
[----:B------:R-:W-:-:S07]  /*05e0*/  ISETP.NE.AND.EX P0, PT, RZ, RZ, PT, P0 ;  /* 0x000000ffff00720c */ /* 0x000fce0003f05300 */
[----:B------:R-:W-:Y:S06]  /*05f0*/  @!P1 BRA `(.L_x_3) ;  /* 0x00000000008c9947 */ /* 0x000fec0003800000 */
[----:B------:R-:W0:Y:S01]  /*0600*/  LDCU.128 UR8, c[0x0][0x380] ;  /* 0x00007000ff0877ac */ /* 0x000e220008000c00 */
[----:B------:R-:W-:Y:S01]  /*0610*/  IMAD R16, R5, R12, RZ ;  /* 0x0000000c05107224 */ /* 0x000fe200078e02ff */
[C---:B------:R-:W-:Y:S01]  /*0620*/  IADD3 R2, P1, PT, R4.reuse, R8, RZ ;  /* 0x0000000804027210 */ /* 0x040fe20007f3e0ff */
[----:B------:R-:W-:Y:S02]  /*0630*/  IMAD.MOV.U32 R11, RZ, RZ, RZ ;  /* 0x000000ffff0b7224 */ /* 0x000fe400078e00ff */
[C---:B------:R-:W-:Y:S02]  /*0640*/  IMAD R17, R4.reuse, R13, R16 ;  /* 0x0000000d04117224 */ /* 0x040fe400078e0210 */
[----:B------:R-:W-:-:S04]  /*0650*/  IMAD.WIDE.U32 R14, R4, R12, R10 ;  /* 0x0000000c040e7225 */ /* 0x000fc800078e000a */
[----:B------:R-:W-:Y:S02]  /*0660*/  IMAD.X R3, R5, 0x1, R6, P1 ;  /* 0x0000000105037824 */ /* 0x000fe400008e0606 */
[----:B------:R-:W-:Y:S02]  /*0670*/  IMAD.IADD R15, R15, 0x1, R17 ;  /* 0x000000010f0f7824 */ /* 0x000fe400078e0211 */
[----:B------:R-:W-:Y:S01]  /*0680*/  IMAD.SHL.U32 R17, R13, 0x8, RZ ;  /* 0x000000080d117824 */ /* 0x000fe200078e00ff */
[----:B0-----:R-:W-:Y:S02]  /*0690*/  LEA R26, P2, R2, UR8, 0x3 ;  /* 0x00000008021a7c11 */ /* 0x001fe4000f8418ff */
[----:B------:R-:W-:Y:S02]  /*06a0*/  LEA R28, P1, R14, UR10, 0x3 ;  /* 0x0000000a0e1c7c11 */ /* 0x000fe4000f8218ff */
[----:B------:R-:W-:Y:S01]  /*06b0*/  LEA.HI.X R27, R2, UR9, R3, 0x3, P2 ;  /* 0x00000009021b7c11 */ /* 0x000fe200090f1c03 */
[----:B------:R-:W-:Y:S01]  /*06c0*/  IMAD.WIDE.U32 R2, R12, 0x8, RZ ;  /* 0x000000080c027825 */ /* 0x000fe200078e00ff */
[----:B------:R-:W-:-:S03]  /*06d0*/  LEA.HI.X R29, R14, UR11, R15, 0x3, P1 ;  /* 0x0000000b0e1d7c11 */ /* 0x000fc600088f1c0f */
[----:B------:R-:W-:Y:S01]  /*06e0*/  IMAD.IADD R3, R3, 0x1, R17 ;  /* 0x0000000103037824 */ /* 0x000fe200078e0211 */
[----:B------:R-:W-:Y:S01]  /*06f0*/  IADD3 R14, P1, PT, R28, R2, RZ ;  /* 0x000000021c0e7210 */ /* 0x000fe20007f3e0ff */
[----:B------:R-:W2:Y:S04]  /*0700*/  LDG.E.64 R16, desc[UR4][R26.64] ;  /* 0x000000041a107981 */ /* 0x000ea8000c1e1b00 */
[----:B------:R-:W2:Y:S01]  /*0710*/  LDG.E.64 R18, desc[UR4][R28.64] ;  /* 0x000000041c127981 */ /* 0x000ea2000c1e1b00 */
[----:B------:R-:W-:-:S03]  /*0720*/  IMAD.X R15, R3, 0x1, R29, P1 ;  /* 0x00000001030f7824 */ /* 0x000fc600008e061d */
[----:B------:R-:W3:Y:S04]  /*0730*/  LDG.E.64 R24, desc[UR4][R26.64+0x8] ;  /* 0x000008041a187981 */ /* 0x000ee8000c1e1b00 */
[----:B------:R-:W3:Y:S01]  /*0740*/  LDG.E.64 R22, desc[UR4][R14.64] ;  /* 0x000000040e167981 */ /* 0x000ee2000c1e1b00 */
[----:B--2---:R-:W-:Y:S01]  /*0750*/  DFMA R16, R16, R18, R20 ;  /* 0x000000121010722b */ /* 0x004fe20000000014 */
[----:B------:R-:W-:-:S05]  /*0760*/  IADD3 R18, P1, PT, R14, R2, RZ ;  /* 0x000000020e127210 */ /* 0x000fca0007f3e0ff */
[--C-:B------:R-:W-:Y:S01]  /*0770*/  IMAD.X R19, R15, 0x1, R3.reuse, P1 ;  /* 0x000000010f137824 */ /* 0x100fe200008e0603 */
[----:B------:R-:W-:Y:S01]  /*0780*/  IADD3 R2, P1, PT, R18, R2, RZ ;  /* 0x0000000212027210 */ /* 0x000fe20007f3e0ff */
[----:B---3--:R-:W-:Y:S02]  /*0790*/  DFMA R22, R24, R22, R16 ;  /* 0x000000161816722b */ /* 0x008fe40000000010 */
[----:B------:R-:W2:Y:S02]  /*07a0*/  LDG.E.64 R16, desc[UR4][R26.64+0x10] ;  /* 0x000010041a107981 */ /* 0x000ea4000c1e1b00 */
[----:B------:R-:W-:Y:S02]  /*07b0*/  IMAD.X R3, R19, 0x1, R3, P1 ;  /* 0x0000000113037824 */ /* 0x000fe400008e0603 */
[----:B------:R-:W2:Y:S04]  /*07c0*/  LDG.E.64 R20, desc[UR4][R18.64] ;  /* 0x0000000412147981 */ /* 0x000ea8000c1e1b00 */
[----:B------:R-:W3:Y:S04]  /*07d0*/  LDG.E.64 R24, desc[UR4][R26.64+0x18] ;  /* 0x000018041a187981 */ /* 0x000ee8000c1e1b00 */
[----:B------:R-:W3:Y:S01]  /*07e0*/  LDG.E.64 R2, desc[UR4][R2.64] ;  /* 0x0000000402027981 */ /* 0x000ee2000c1e1b00 */
[----:B------:R-:W-:-:S05]  /*07f0*/  IADD3 R4, P1, PT, R4, 0x4, RZ ;  /* 0x0000000404047810 */ /* 0x000fca0007f3e0ff */
[----:B------:R-:W-:Y:S01]  /*0800*/  IMAD.X R5, RZ, RZ, R5, P1 ;  /* 0x000000ffff057224 */ /* 0x000fe200008e0605 */
[----:B--2---:R-:W-:-:S08]  /*0810*/  DFMA R20, R16, R20, R22 ;  /* 0x000000141014722b */ /* 0x004fd00000000016 */
[----:B---3--:R-:W-:-:S11]  /*0820*/  DFMA R20, R24, R2, R20 ;  /* 0x000000021814722b */ /* 0x008fd60000000014 */
.L_x_3:
[----:B------:R-:W-:Y:S05]  /*0830*/  @!P0 BRA `(.L_x_0) ;  /* 0x0000000000b88947 */ /* 0x000fea0003800000 */
[----:B------:R-:W-:Y:S02]  /*0840*/  ISETP.NE.U32.AND P1, PT, R7, 0x1, PT ;  /* 0x000000010700780c */ /* 0x000fe40003f25070 */
[----:B------:R-:W-:Y:S02]  /*0850*/  LOP3.LUT R2, R12, 0x1, RZ, 0xc0, !PT ;  /* 0x000000010c027812 */ /* 0x000fe400078ec0ff */
[----:B------:R-:W-:Y:S02]  /*0860*/  ISETP.NE.AND.EX P1, PT, RZ, RZ, PT, P1 ;  /* 0x000000ffff00720c */ /* 0x000fe40003f25310 */
[----:B------:R-:W-:-:S04]  /*0870*/  ISETP.NE.U32.AND P0, PT, R2, 0x1, PT ;  /* 0x000000010200780c */ /* 0x000fc80003f05070 */
[----:B------:R-:W-:-:S07]  /*0880*/  ISETP.NE.U32.AND.EX P0, PT, RZ, RZ, PT, P0 ;  /* 0x000000ffff00720c */ /* 0x000fce0003f05100 */
[----:B------:R-:W-:Y:S06]  /*0890*/  @!P1 BRA `(.L_x_4) ;  /* 0x00000000005c9947 */ /* 0x000fec0003800000 */
[----:B------:R-:W0:Y:S01]  /*08a0*/  LDCU.128 UR8, c[0x0][0x380] ;  /* 0x00007000ff0877ac */ /* 0x000e220008000c00 */
[----:B------:R-:W-:Y:S01]  /*08b0*/  IMAD R14, R5, R12, RZ ;  /* 0x0000000c050e7224 */ /* 0x000fe200078e02ff */
[C---:B------:R-:W-:Y:S01]  /*08c0*/  IADD3 R7, P1, PT, R4.reuse, R8, RZ ;  /* 0x0000000804077210 */ /* 0x040fe20007f3e0ff */
[----:B------:R-:W-:Y:S02]  /*08d0*/  IMAD.MOV.U32 R2, RZ, RZ, R10 ;  /* 0x000000ffff027224 */ /* 0x000fe400078e000a */
[----:B------:R-:W-:Y:S02]  /*08e0*/  IMAD.MOV.U32 R3, RZ, RZ, RZ ;  /* 0x000000ffff037224 */ /* 0x000fe400078e00ff */
[C---:B------:R-:W-:Y:S02]  /*08f0*/  IMAD R15, R4.reuse, R13, R14 ;  /* 0x0000000d040f7224 */ /* 0x040fe400078e020e */
[----:B------:R-:W-:-:S04]  /*0900*/  IMAD.WIDE.U32 R2, R4, R12, R2 ;  /* 0x0000000c04027225 */ /* 0x000fc800078e0002 */
[----:B------:R-:W-:Y:S02]  /*0910*/  IMAD.X R14, R5, 0x1, R6, P1 ;  /* 0x00000001050e7824 */ /* 0x000fe400008e0606 */
[----:B------:R-:W-:Y:S01]  /*0920*/  IMAD.IADD R15, R3, 0x1, R15 ;  /* 0x00000001030f7824 */ /* 0x000fe200078e020f */
[C---:B0-----:R-:W-:Y:S02]  /*0930*/  LEA R16, P2, R7.reuse, UR8, 0x3 ;  /* 0x0000000807107c11 */ /* 0x041fe4000f8418ff */
[C---:B------:R-:W-:Y:S02]  /*0940*/  LEA R18, P1, R2.reuse, UR10, 0x3 ;  /* 0x0000000a02127c11 */ /* 0x040fe4000f8218ff */
[----:B------:R-:W-:Y:S02]  /*0950*/  LEA.HI.X R17, R7, UR9, R14, 0x3, P2 ;  /* 0x0000000907117c11 */ /* 0x000fe400090f1c0e */
[----:B------:R-:W-:Y:S02]  /*0960*/  LEA.HI.X R19, R2, UR11, R15, 0x3, P1 ;  /* 0x0000000b02137c11 */ /* 0x000fe400088f1c0f */
[C---:B------:R-:W-:Y:S01]  /*0970*/  LEA R22, P1, R12.reuse, R18, 0x3 ;  /* 0x000000120c167211 */ /* 0x040fe200078218ff */
[----:B------:R-:W2:Y:S04]  /*0980*/  LDG.E.64 R2, desc[UR4][R16.64] ;  /* 0x0000000410027981 */ /* 0x000ea8000c1e1b00 */
[----:B------:R-:W2:Y:S01]  /*0990*/  LDG.E.64 R14, desc[UR4][R18.64] ;  /* 0x00000004120e7981 */ /* 0x000ea2000c1e1b00 */
[----:B------:R-:W-:-:S03]  /*09a0*/  LEA.HI.X R23, R12, R19, R13, 0x3, P1 ;  /* 0x000000130c177211 */ /* 0x000fc600008f1c0d */
[----:B------:R-:W3:Y:S04]  /*09b0*/  LDG.E.64 R24, desc[UR4][R16.64+0x8] ;  /* 0x0000080410187981 */ /* 0x000ee8000c1e1b00 */
[----:B------:R-:W3:Y:S01]  /*09c0*/  LDG.E.64 R22, desc[UR4][R22.64] ;  /* 0x0000000416167981 */ /* 0x000ee2000c1e1b00 */
[----:B------:R-:W-:-:S05]  /*09d0*/  IADD3 R4, P1, PT, R4, 0x2, RZ ;  /* 0x0000000204047810 */ /* 0x000fca0007f3e0ff */
[----:B------:R-:W-:Y:S01]  /*09e0*/  IMAD.X R5, RZ, RZ, R5, P1 ;  /* 0x000000ffff057224 */ /* 0x000fe200008e0605 */
[----:B--2---:R-:W-:-:S08]  /*09f0*/  DFMA R2, R2, R14, R20 ;  /* 0x0000000e0202722b */ /* 0x004fd00000000014 */
[----:B---3--:R-:W-:-:S11]  /*0a00*/  DFMA R20, R24, R22, R2 ;  /* 0x000000161814722b */ /* 0x008fd60000000002 */
.L_x_4:
[----:B------:R-:W-:Y:S05]  /*0a10*/  @P0 BRA `(.L_x_0) ;  /* 0x0000000000400947 */ /* 0x000fea0003800000 */
        /* <DEDUP_REMOVED lines=9> */
[----:B0-----:R-:W-:Y:S02]  /*0ab0*/  LEA R6, P0, R8, UR8, 0x3 ;  /* 0x0000000808067c11 */ /* 0x001fe4000f8018ff */
[----:B------:R-:W-:Y:S02]  /*0ac0*/  LEA R4, P1, R2, UR10, 0x3 ;  /* 0x0000000a02047c11 */ /* 0x000fe4000f8218ff */
[----:B------:R-:W-:Y:S02]  /*0ad0*/  LEA.HI.X R7, R8, UR9, R5, 0x3, P0 ;  /* 0x0000000908077c11 */ /* 0x000fe400080f1c05 */
[----:B------:R-:W-:-:S03]  /*0ae0*/  LEA.HI.X R5, R2, UR11, R3, 0x3, P1 ;  /* 0x0000000b02057c11 */ /* 0x000fc600088f1c03 */
[----:B------:R-:W2:Y:S04]  /*0af0*/  LDG.E.64 R2, desc[UR4][R6.64] ;  /* 0x0000000406027981 */ /* 0x000ea8000c1e1b00 */
[----:B------:R-:W2:Y:S02]  /*0b00*/  LDG.E.64 R4, desc[UR4][R4.64] ;  /* 0x0000000404047981 */ /* 0x000ea4000c1e1b00 */
[----:B--2---:R-:W-:-:S11]  /*0b10*/  DFMA R20, R2, R4, R20 ;  /* 0x000000040214722b */ /* 0x004fd60000000014 */
.L_x_0:
[----:B------:R-:W0:Y:S01]  /*0b20*/  LDCU.64 UR6, c[0x0][0x390] ;  /* 0x00007200ff0677ac */ /* 0x000e220008000a00 */
[----:B------:R-:W-:Y:S02]  /*0b30*/  IMAD.MOV.U32 R2, RZ, RZ, R10 ;  /* 0x000000ffff027224 */ /* 0x000fe400078e000a */
[----:B------:R-:W-:Y:S02]  /*0b40*/  IMAD.MOV.U32 R3, RZ, RZ, RZ ;  /* 0x000000ffff037224 */ /* 0x000fe400078e00ff */
[----:B------:R-:W-:-:S04]  /*0b50*/  IMAD.WIDE.U32 R2, R0, R12, R2 ;  /* 0x0000000c00027225 */ /* 0x000fc800078e0002 */
[----:B------:R-:W-:Y:S01]  /*0b60*/  IMAD R13, R0, R13, R3 ;  /* 0x0000000d000d7224 */ /* 0x000fe200078e0203 */
[----:B0-----:R-:W-:-:S04]  /*0b70*/  LEA R4, P0, R2, UR6, 0x3 ;  /* 0x0000000602047c11 */ /* 0x001fc8000f8018ff */
[----:B------:R-:W-:-:S05]  /*0b80*/  LEA.HI.X R5, R2, UR7, R13, 0x3, P0 ;  /* 0x0000000702057c11 */ /* 0x000fca00080f1c0d */
[----:B------:R-:W-:Y:S01]  /*0b90*/  STG.E.64 desc[UR4][R4.64], R20 ;  /* 0x0000001404007986 */ /* 0x000fe2000c101b04 */
[----:B------:R-:W-:Y:S05]  /*0ba0*/  EXIT ;  /* 0x000000000000794d */ /* 0x000fea0003800000 */
.L_x_5:
[----:B------:R-:W-:-:S00]  /*0bb0*/  BRA `(.L_x_5) ;  /* 0xfffffffc00fc7947 */ /* 0x000fc0000383ffff */
[----:B------:R-:W-:-:S00]  /*0bc0*/  NOP ;  /* 0x0000000000007918 */ /* 0x000fc00000000000 */
        /* <DEDUP_REMOVED lines=11> */
.L_x_12:


//--------------------- .text._Z5gpuMMPdS_S_y     --------------------------
	.section	.text._Z5gpuMMPdS_S_y,"ax",@progbits
	.align	128
        .global         _Z5gpuMMPdS_S_y
        .type           _Z5gpuMMPdS_S_y,@function
        .size           _Z5gpuMMPdS_S_y,(.L_x_13 - _Z5gpuMMPdS_S_y)
        .other          _Z5gpuMMPdS_S_y,@"STO_CUDA_ENTRY STV_DEFAULT"
_Z5gpuMMPdS_S_y:
.text._Z5gpuMMPdS_S_y:
[----:B------:R-:W-:Y:S08]  /*0000*/  LDC R1, c[0x0][0x37c] ;  /* 0x0000df00ff017b82 */ /* 0x000ff00000000800 */
[----:B------:R-:W0:Y:S01]  /*0010*/  LDC.64 R12, c[0x0][0x398] ;  /* 0x0000e600ff0c7b82 */ /* 0x000e220000000a00 */
[----:B------:R-:W1:Y:S01]  /*0020*/  S2R R11, SR_TID.X ;  /* 0x00000000000b7919 */ /* 0x000e620000002100 */
[----:B------:R-:W2:Y:S01]  /*0030*/  LDCU.64 UR4, c[0x0][0x358] ;  /* 0x00006b00ff0477ac */ /* 0x000ea20008000a00 */
[----:B------:R-:W-:Y:S01]  /*0040*/  CS2R R20, SRZ ;  /* 0x0000000000147805 */ /* 0x000fe2000001ff00 */
[----:B------:R-:W3:Y:S04]  /*0050*/  S2R R0, SR_TID.Y ;  /* 0x0000000000007919 */ /* 0x000ee80000002200 */
[----:B------:R-:W1:Y:S08]  /*0060*/  S2UR UR6, SR_CTAID.X ;  /* 0x00000000000679c3 */ /* 0x000e700000002500 */
[----:B------:R-:W1:Y:S01]  /*0070*/  LDC R10, c[0x0][0x360] ;  /* 0x0000d800ff0a7b82 */ /* 0x000e620000000800 */
[----:B0-----:R-:W-:-:S04]  /*0080*/  ISETP.NE.U32.AND P0, PT, R12, RZ, PT ;  /* 0x000000ff0c00720c */ /* 0x001fc80003f05070 */
[----:B------:R-:W-:Y:S01]  /*0090*/  ISETP.NE.AND.EX P0, PT, R13, RZ, PT, P0 ;  /* 0x000000ff0d00720c */ /* 0x000fe20003f05300 */
[----:B-1----:R-:W-:-:S12]  /*00a0*/  IMAD R10, R10, UR6, R11 ;  /* 0x000000060a0a7c24 */ /* 0x002fd8000f8e020b */
[----:B--23--:R-:W-:Y:S05]  /*00b0*/  @!P0 BRA `(.L_x_6) ;  /* 0x00000008008c8947 */ /* 0x00cfea0003800000 */
        /* <DEDUP_REMOVED lines=25> */
.L_x_8:
        /* <DEDUP_REMOVED lines=49> */
.L_x_7:
        /* <DEDUP_REMOVED lines=42> */
.L_x_9:
        /* <DEDUP_REMOVED lines=30> */
.L_x_10:
        /* <DEDUP_REMOVED lines=17> */
.L_x_6:
        /* <DEDUP_REMOVED lines=9> */
.L_x_11:
        /* <DEDUP_REMOVED lines=16> */
.L_x_13:


//--------------------- .nv.shared.reserved.0     --------------------------
	.section	.nv.shared.reserved.0,"aw",@nobits
	.weak		__nv_reservedSMEM_offset_0_alias
	.size		__nv_reservedSMEM_offset_0_alias, 0, 64
	.other		__nv_reservedSMEM_offset_0_alias,@"STO_CUDA_RESERVED_SHARED STV_DEFAULT"
__nv_reservedSMEM_offset_0_alias:
	.zero		0
	.zero		64


//--------------------- .nv.constant0._Z8gpuMM_umPdS_S_y --------------------------
	.section	.nv.constant0._Z8gpuMM_umPdS_S_y,"a",@progbits
	.sectionflags	@""
	.align	4
.nv.constant0._Z8gpuMM_umPdS_S_y:
	.zero		928


//--------------------- .nv.constant0._Z5gpuMMPdS_S_y --------------------------
	.section	.nv.constant0._Z5gpuMMPdS_S_y,"a",@progbits
	.sectionflags	@""
	.align	4
.nv.constant0._Z5gpuMMPdS_S_y:
	.zero		928


//--------------------- SYMBOLS --------------------------

	.type		.nv.reservedSmem.offset0,@object
	.size		.nv.reservedSmem.offset0,0x4
